//
// Generated by NVIDIA NVVM Compiler
//
// Compiler Build ID: CL-36424714
// Cuda compilation tools, release 13.0, V13.0.88
// Based on NVVM 20.0.0
//

.version 9.0
.target sm_100
.address_size 64

	// .globl	tx1mx_32

.visible .entry tx1mx_32(
	.param .u32 tx1mx_32_param_0,
	.param .u64 .ptr .align 1 tx1mx_32_param_1,
	.param .u64 .ptr .align 1 tx1mx_32_param_2,
	.param .u64 .ptr .align 1 tx1mx_32_param_3
)
{
	.reg .pred 	%p<2>;
	.reg .b32 	%r<6>;
	.reg .b32 	%f<6>;
	.reg .b64 	%rd<11>;
	.reg .b64 	%fd<7>;

	ld.param.u32 	%r2, [tx1mx_32_param_0];
	ld.param.u64 	%rd1, [tx1mx_32_param_1];
	ld.param.u64 	%rd2, [tx1mx_32_param_2];
	ld.param.u64 	%rd3, [tx1mx_32_param_3];
	mov.u32 	%r3, %tid.x;
	mov.u32 	%r4, %ctaid.x;
	mov.u32 	%r5, %ntid.x;
	mad.lo.s32 	%r1, %r4, %r5, %r3;
	setp.ge.s32 	%p1, %r1, %r2;
	@%p1 bra 	$L__BB0_2;
	cvta.to.global.u64 	%rd4, %rd1;
	cvta.to.global.u64 	%rd5, %rd2;
	cvta.to.global.u64 	%rd6, %rd3;
	mul.wide.s32 	%rd7, %r1, 4;
	add.s64 	%rd8, %rd4, %rd7;
	ld.global.f32 	%f1, [%rd8];
	add.s64 	%rd9, %rd5, %rd7;
	ld.global.f32 	%f2, [%rd9];
	mul.f32 	%f3, %f1, %f2;
	cvt.f64.f32 	%fd1, %f3;
	cvt.f64.f32 	%fd2, %f2;
	mov.f64 	%fd3, 0d3FF0000000000000;
	sub.f64 	%fd4, %fd3, %fd2;
	add.s64 	%rd10, %rd6, %rd7;
	ld.global.f32 	%f4, [%rd10];
	cvt.f64.f32 	%fd5, %f4;
	fma.rn.f64 	%fd6, %fd4, %fd1, %fd5;
	cvt.rn.f32.f64 	%f5, %fd6;
	st.global.f32 	[%rd10], %f5;
$L__BB0_2:
	ret;

}


// ===== COMPILED SASS (sm_100) =====

	.target	sm_100

	.elftype	@"ET_EXEC"


//--------------------- .note.nv.tkinfo           --------------------------
	.section	.note.nv.tkinfo,"",@"SHT_NOTE"
	.sectionflags	@"SHF_NOTE_NV_TKINFO"
	.tkinfo
        /*0018*/ 	.word	0x00000002
        /*0030*/ 	.string	""
        /*0030*/ 	.string	"ptxas"
        /*0030*/ 	.string	"Cuda compilation tools, release 13.0, V13.0.88"
        /*0030*/ 	.string	"Build cuda_13.0.r13.0/compiler.36424714_0"
        /*0030*/ 	.string	"-arch sm_100 -m 64 "



//--------------------- .note.nv.cuinfo           --------------------------
	.section	.note.nv.cuinfo,"",@"SHT_NOTE"
	.sectionflags	@"SHF_NOTE_NV_CUINFO"
        /*0018*/ 	.short	0x0002
        /*001a*/ 	.short	0x0064
        /*001c*/ 	.short	0x0082
	.zero		2


//--------------------- .nv.info                  --------------------------
	.section	.nv.info,"",@"SHT_CUDA_INFO"
	.align	4


	//----- nvinfo : EIATTR_REGCOUNT
	.align		4
        /*0000*/ 	.byte	0x04, 0x2f
        /*0002*/ 	.short	(.L_1 - .L_0)
	.align		4
.L_0:
        /*0004*/ 	.word	index@(tx1mx_32)
        /*0008*/ 	.word	0x00000010


	//----- nvinfo : EIATTR_FRAME_SIZE
	.align		4
.L_1:
        /*000c*/ 	.byte	0x04, 0x11
        /*000e*/ 	.short	(.L_3 - .L_2)
	.align		4
.L_2:
        /*0010*/ 	.word	index@(tx1mx_32)
        /*0014*/ 	.word	0x00000000


	//----- nvinfo : EIATTR_MIN_STACK_SIZE
	.align		4
.L_3:
        /*0018*/ 	.byte	0x04, 0x12
        /*001a*/ 	.short	(.L_5 - .L_4)
	.align		4
.L_4:
        /*001c*/ 	.word	index@(tx1mx_32)
        /*0020*/ 	.word	0x00000000
.L_5:


//--------------------- .nv.compat                --------------------------
	.section	.nv.compat,"",@"SHT_CUDA_COMPAT_INFO"
	.align	4
        /*0000*/ 	.byte	0x02, 0x09, 0x00, 0x00, 0x02, 0x02, 0x01, 0x00, 0x02, 0x05, 0x05, 0x00, 0x03, 0x07, 0x01, 0x01
        /*0010*/ 	.byte	0x02, 0x03, 0x00, 0x00, 0x02, 0x06, 0x01, 0x00, 0x04, 0x0b, 0x08, 0x00, 0x01, 0x00, 0x00, 0x00
        /*0020*/ 	.byte	0x00, 0x00, 0x00, 0x00


//--------------------- .nv.info.tx1mx_32         --------------------------
	.section	.nv.info.tx1mx_32,"",@"SHT_CUDA_INFO"
	.sectionflags	@""
	.align	4


	//----- nvinfo : EIATTR_CUDA_API_VERSION
	.align		4
        /*0000*/ 	.byte	0x04, 0x37
        /*0002*/ 	.short	(.L_7 - .L_6)
.L_6:
        /*0004*/ 	.word	0x00000082


	//----- nvinfo : EIATTR_KPARAM_INFO
	.align		4
.L_7:
        /*0008*/ 	.byte	0x04, 0x17
        /*000a*/ 	.short	(.L_9 - .L_8)
.L_8:
        /*000c*/ 	.word	0x00000000
        /*0010*/ 	.short	0x0003
        /*0012*/ 	.short	0x0018
        /*0014*/ 	.byte	0x00, 0xf5, 0x21, 0x00


	//----- nvinfo : EIATTR_KPARAM_INFO
	.align		4
.L_9:
        /*0018*/ 	.byte	0x04, 0x17
        /*001a*/ 	.short	(.L_11 - .L_10)
.L_10:
        /*001c*/ 	.word	0x00000000
        /*0020*/ 	.short	0x0002
        /*0022*/ 	.short	0x0010
        /*0024*/ 	.byte	0x00, 0xf5, 0x21, 0x00


	//----- nvinfo : EIATTR_KPARAM_INFO
	.align		4
.L_11:
        /*0028*/ 	.byte	0x04, 0x17
        /*002a*/ 	.short	(.L_13 - .L_12)
.L_12:
        /*002c*/ 	.word	0x00000000
        /*0030*/ 	.short	0x0001
        /*0032*/ 	.short	0x0008
        /*0034*/ 	.byte	0x00, 0xf5, 0x21, 0x00


	//----- nvinfo : EIATTR_KPARAM_INFO
	.align		4
.L_13:
        /*0038*/ 	.byte	0x04, 0x17
        /*003a*/ 	.short	(.L_15 - .L_14)
.L_14:
        /*003c*/ 	.word	0x00000000
        /*0040*/ 	.short	0x0000
        /*0042*/ 	.short	0x0000
        /*0044*/ 	.byte	0x00, 0xf0, 0x11, 0x00


	//----- nvinfo : EIATTR_SPARSE_MMA_MASK
	.align		4
.L_15:
        /*0048*/ 	.byte	0x03, 0x50
        /*004a*/ 	.short	0x0000


	//----- nvinfo : EIATTR_MAXREG_COUNT
	.align		4
        /*004c*/ 	.byte	0x03, 0x1b
        /*004e*/ 	.short	0x00ff


	//----- nvinfo : EIATTR_MERCURY_ISA_VERSION
	.align		4
        /*0050*/ 	.byte	0x03, 0x5f
        /*0052*/ 	.short	0x0101


	//----- nvinfo : EIATTR_VRC_CTA_INIT_COUNT
	.align		4
        /*0054*/ 	.byte	0x02, 0x4a
	.zero		1
	.zero		1


	//----- nvinfo : EIATTR_EXIT_INSTR_OFFSETS
	.align		4
        /*0058*/ 	.byte	0x04, 0x1c
        /*005a*/ 	.short	(.L_17 - .L_16)


	//   ....[0]....
.L_16:
        /*005c*/ 	.word	0x00000070


	//   ....[1]....
        /*0060*/ 	.word	0x000001a0


	//----- nvinfo : EIATTR_CBANK_PARAM_SIZE
	.align		4
.L_17:
        /*0064*/ 	.byte	0x03, 0x19
        /*0066*/ 	.short	0x0020


	//----- nvinfo : EIATTR_PARAM_CBANK
	.align		4
        /*0068*/ 	.byte	0x04, 0x0a
        /*006a*/ 	.short	(.L_19 - .L_18)
	.align		4
.L_18:
        /*006c*/ 	.word	index@(.nv.constant0.tx1mx_32)
        /*0070*/ 	.short	0x0380
        /*0072*/ 	.short	0x0020


	//----- nvinfo : EIATTR_SW_WAR
	.align		4
.L_19:
        /*0074*/ 	.byte	0x04, 0x36
        /*0076*/ 	.short	(.L_21 - .L_20)
.L_20:
        /*0078*/ 	.word	0x00000008
.L_21:


//--------------------- .nv.callgraph             --------------------------
	.section	.nv.callgraph,"",@"SHT_CUDA_CALLGRAPH"
	.align	4
	.sectionentsize	8
	.align		4
        /*0000*/ 	.word	0x00000000
	.align		4
        /*0004*/ 	.word	0xffffffff
	.align		4
        /*0008*/ 	.word	0x00000000
	.align		4
        /*000c*/ 	.word	0xfffffffe
	.align		4
        /*0010*/ 	.word	0x00000000
	.align		4
        /*0014*/ 	.word	0xfffffffd
	.align		4
        /*0018*/ 	.word	0x00000000
	.align		4
        /*001c*/ 	.word	0xfffffffc


//--------------------- .text.tx1mx_32            --------------------------
	.section	.text.tx1mx_32,"ax",@progbits
	.align	128
        .global         tx1mx_32
        .type           tx1mx_32,@function
        .size           tx1mx_32,(.L_x_1 - tx1mx_32)
        .other          tx1mx_32,@"STO_CUDA_ENTRY STV_DEFAULT"
tx1mx_32:
.text.tx1mx_32:
[----:B------:R-:W-:Y:S01]  /*0000*/  LDC R1, c[0x0][0x37c] ;  /* 0x0000df00ff017b82 */ /* 0x000fe20000000800 */
[----:B------:R-:W0:Y:S07]  /*0010*/  S2R R9, SR_TID.X ;  /* 0x0000000000097919 */ /* 0x000e2e0000002100 */
[----:B------:R-:W0:Y:S01]  /*0020*/  S2UR UR4, SR_CTAID.X ;  /* 0x00000000000479c3 */ /* 0x000e220000002500 */
[----:B------:R-:W1:Y:S07]  /*0030*/  LDCU UR5, c[0x0][0x380] ;  /* 0x00007000ff0577ac */ /* 0x000e6e0008000800 */
[----:B------:R-:W0:Y:S02]  /*0040*/  LDC R0, c[0x0][0x360] ;  /* 0x0000d800ff007b82 */ /* 0x000e240000000800 */
[----:B0-----:R-:W-:-:S05]  /*0050*/  IMAD R9, R0, UR4, R9 ;  /* 0x0000000400097c24 */ /* 0x001fca000f8e0209 */
[----:B-1----:R-:W-:-:S13]  /*0060*/  ISETP.GE.AND P0, PT, R9, UR5, PT ;  /* 0x0000000509007c0c */ /* 0x002fda000bf06270 */
[----:B------:R-:W-:Y:S05]  /*0070*/  @P0 EXIT ;  /* 0x000000000000094d */ /* 0x000fea0003800000 */
[----:B------:R-:W0:Y:S01]  /*0080*/  LDC.64 R6, c[0x0][0x390] ;  /* 0x0000e400ff067b82 */ /* 0x000e220000000a00 */
[----:B------:R-:W1:Y:S07]  /*0090*/  LDCU.64 UR4, c[0x0][0x358] ;  /* 0x00006b00ff0477ac */ /* 0x000e6e0008000a00 */
[----:B------:R-:W2:Y:S08]  /*00a0*/  LDC.64 R4, c[0x0][0x388] ;  /* 0x0000e200ff047b82 */ /* 0x000eb00000000a00 */
[----:B------:R-:W3:Y:S01]  /*00b0*/  LDC.64 R2, c[0x0][0x398] ;  /* 0x0000e600ff027b82 */ /* 0x000ee20000000a00 */
[----:B0-----:R-:W-:-:S06]  /*00c0*/  IMAD.WIDE R6, R9, 0x4, R6 ;  /* 0x0000000409067825 */ /* 0x001fcc00078e0206 */
[----:B-1----:R-:W4:Y:S01]  /*00d0*/  LDG.E R7, desc[UR4][R6.64] ;  /* 0x0000000406077981 */ /* 0x002f22000c1e1900 */
[----:B--2---:R-:W-:-:S06]  /*00e0*/  IMAD.WIDE R4, R9, 0x4, R4 ;  /* 0x0000000409047825 */ /* 0x004fcc00078e0204 */
[----:B------:R-:W2:Y:S01]  /*00f0*/  LDG.E R4, desc[UR4][R4.64] ;  /* 0x0000000404047981 */ /* 0x000ea2000c1e1900 */
[----:B---3--:R-:W-:-:S05]  /*0100*/  IMAD.WIDE R2, R9, 0x4, R2 ;  /* 0x0000000409027825 */ /* 0x008fca00078e0202 */
[----:B------:R-:W3:Y:S01]  /*0110*/  LDG.E R12, desc[UR4][R2.64] ;  /* 0x00000004020c7981 */ /* 0x000ee2000c1e1900 */
[----:B----4-:R-:W0:Y:S01]  /*0120*/  F2F.F64.F32 R10, R7 ;  /* 0x00000007000a7310 */ /* 0x010e220000201800 */
[----:B--2---:R-:W-:-:S07]  /*0130*/  FMUL R0, R4, R7 ;  /* 0x0000000704007220 */ /* 0x004fce0000400000 */
[----:B------:R-:W-:Y:S08]  /*0140*/  F2F.F64.F32 R8, R0 ;  /* 0x0000000000087310 */ /* 0x000ff00000201800 */
[----:B---3--:R-:W1:Y:S01]  /*0150*/  F2F.F64.F32 R12, R12 ;  /* 0x0000000c000c7310 */ /* 0x008e620000201800 */
[----:B0-----:R-:W-:-:S08]  /*0160*/  DADD R10, -R10, 1 ;  /* 0x3ff000000a0a7429 */ /* 0x001fd00000000100 */
[----:B-1----:R-:W-:-:S10]  /*0170*/  DFMA R8, R8, R10, R12 ;  /* 0x0000000a0808722b */ /* 0x002fd4000000000c */
[----:B------:R-:W0:Y:S02]  /*0180*/  F2F.F32.F64 R9, R8 ;  /* 0x0000000800097310 */ /* 0x000e240000301000 */
[----:B0-----:R-:W-:Y:S01]  /*0190*/  STG.E desc[UR4][R2.64], R9 ;  /* 0x0000000902007986 */ /* 0x001fe2000c101904 */
[----:B------:R-:W-:Y:S05]  /*01a0*/  EXIT ;  /* 0x000000000000794d */ /* 0x000fea0003800000 */
.L_x_0:
[----:B------:R-:W-:-:S00]  /*01b0*/  BRA `(.L_x_0) ;  /* 0xfffffffc00fc7947 */ /* 0x000fc0000383ffff */
[----:B------:R-:W-:-:S00]  /*01c0*/  NOP ;  /* 0x0000000000007918 */ /* 0x000fc00000000000 */
        /* <DEDUP_REMOVED lines=11> */
.L_x_1:


//--------------------- .nv.shared.reserved.0     --------------------------
	.section	.nv.shared.reserved.0,"aw",@nobits
	.weak		__nv_reservedSMEM_offset_0_alias
	.size		__nv_reservedSMEM_offset_0_alias, 0, 64
	.other		__nv_reservedSMEM_offset_0_alias,@"STO_CUDA_RESERVED_SHARED STV_DEFAULT"
__nv_reservedSMEM_offset_0_alias:
	.zero		0
	.zero		64


//--------------------- .nv.constant0.tx1mx_32    --------------------------
	.section	.nv.constant0.tx1mx_32,"a",@progbits
	.sectionflags	@""
	.align	4
.nv.constant0.tx1mx_32:
	.zero		928


//--------------------- SYMBOLS --------------------------

	.type		.nv.reservedSmem.offset0,@object
	.size		.nv.reservedSmem.offset0,0x4
